//
// Generated by NVIDIA NVVM Compiler
//
// Compiler Build ID: CL-36424714
// Cuda compilation tools, release 13.0, V13.0.88
// Based on NVVM 20.0.0
//

.version 9.0
.target sm_100
.address_size 64

	// .globl	_Z6renderPcii

.visible .entry _Z6renderPcii(
	.param .u64 .ptr .align 1 _Z6renderPcii_param_0,
	.param .u32 _Z6renderPcii_param_1,
	.param .u32 _Z6renderPcii_param_2
)
{
	.reg .pred 	%p<4>;
	.reg .b16 	%rs<2>;
	.reg .b32 	%r<18>;
	.reg .b32 	%f<24>;
	.reg .b64 	%rd<5>;
	.reg .b64 	%fd<5>;

	ld.param.u64 	%rd1, [_Z6renderPcii_param_0];
	ld.param.u32 	%r5, [_Z6renderPcii_param_1];
	mov.u32 	%r6, %ctaid.x;
	mov.u32 	%r7, %ntid.x;
	mov.u32 	%r8, %tid.x;
	mad.lo.s32 	%r9, %r6, %r7, %r8;
	mul.lo.s32 	%r1, %r9, 3;
	mul.hi.s32 	%r10, %r1, 1431655766;
	shr.u32 	%r11, %r10, 31;
	add.s32 	%r12, %r10, %r11;
	div.s32 	%r13, %r12, %r5;
	mul.lo.s32 	%r14, %r13, %r5;
	sub.s32 	%r15, %r12, %r14;
	cvt.rn.f32.s32 	%f12, %r15;
	cvt.rn.f32.s32 	%f13, %r5;
	div.rn.f32 	%f14, %f12, %f13;
	cvt.f64.f32 	%fd1, %f14;
	fma.rn.f64 	%fd2, %fd1, 0d400A000000000000, 0dC000000000000000;
	cvt.rn.f32.f64 	%f1, %fd2;
	cvt.rn.f32.s32 	%f15, %r13;
	div.rn.f32 	%f16, %f15, %f13;
	cvt.f64.f32 	%fd3, %f16;
	fma.rn.f64 	%fd4, %fd3, 0d4004000000000000, 0dBFF4000000000000;
	cvt.rn.f32.f64 	%f2, %fd4;
	mov.b32 	%r17, 0;
	mov.f32 	%f20, 0f00000000;
	mov.f32 	%f21, %f20;
	mov.f32 	%f22, %f20;
	mov.f32 	%f23, %f20;
$L__BB0_1:
	sub.f32 	%f17, %f21, %f20;
	add.f32 	%f7, %f17, %f1;
	add.f32 	%f18, %f23, %f23;
	fma.rn.f32 	%f22, %f18, %f22, %f2;
	add.s32 	%r3, %r17, 1;
	mul.f32 	%f21, %f7, %f7;
	mul.f32 	%f20, %f22, %f22;
	add.f32 	%f19, %f21, %f20;
	setp.le.f32 	%p1, %f19, 0f40800000;
	setp.lt.u32 	%p2, %r17, 2047;
	and.pred  	%p3, %p1, %p2;
	mov.u32 	%r17, %r3;
	mov.f32 	%f23, %f7;
	@%p3 bra 	$L__BB0_1;
	shr.u32 	%r16, %r3, 3;
	cvt.u16.u32 	%rs1, %r16;
	cvta.to.global.u64 	%rd2, %rd1;
	cvt.s64.s32 	%rd3, %r1;
	add.s64 	%rd4, %rd2, %rd3;
	st.global.u8 	[%rd4], %rs1;
	st.global.u8 	[%rd4+1], %rs1;
	st.global.u8 	[%rd4+2], %rs1;
	ret;

}


// ===== COMPILED SASS (sm_100) =====

	.target	sm_100

	.elftype	@"ET_EXEC"


//--------------------- .note.nv.tkinfo           --------------------------
	.section	.note.nv.tkinfo,"",@"SHT_NOTE"
	.sectionflags	@"SHF_NOTE_NV_TKINFO"
	.tkinfo
        /*0018*/ 	.word	0x00000002
        /*0030*/ 	.string	""
        /*0030*/ 	.string	"ptxas"
        /*0030*/ 	.string	"Cuda compilation tools, release 13.0, V13.0.88"
        /*0030*/ 	.string	"Build cuda_13.0.r13.0/compiler.36424714_0"
        /*0030*/ 	.string	"-arch sm_100 -m 64 "



//--------------------- .note.nv.cuinfo           --------------------------
	.section	.note.nv.cuinfo,"",@"SHT_NOTE"
	.sectionflags	@"SHF_NOTE_NV_CUINFO"
        /*0018*/ 	.short	0x0002
        /*001a*/ 	.short	0x0064
        /*001c*/ 	.short	0x0082
	.zero		2


//--------------------- .nv.info                  --------------------------
	.section	.nv.info,"",@"SHT_CUDA_INFO"
	.align	4


	//----- nvinfo : EIATTR_REGCOUNT
	.align		4
        /*0000*/ 	.byte	0x04, 0x2f
        /*0002*/ 	.short	(.L_1 - .L_0)
	.align		4
.L_0:
        /*0004*/ 	.word	index@(_Z6renderPcii)
        /*0008*/ 	.word	0x00000011


	//----- nvinfo : EIATTR_FRAME_SIZE
	.align		4
.L_1:
        /*000c*/ 	.byte	0x04, 0x11
        /*000e*/ 	.short	(.L_3 - .L_2)
	.align		4
.L_2:
        /*0010*/ 	.word	index@($__internal_0_$__cuda_sm3x_div_rn_noftz_f32_slowpath)
        /*0014*/ 	.word	0x00000000


	//----- nvinfo : EIATTR_FRAME_SIZE
	.align		4
.L_3:
        /*0018*/ 	.byte	0x04, 0x11
        /*001a*/ 	.short	(.L_5 - .L_4)
	.align		4
.L_4:
        /*001c*/ 	.word	index@(_Z6renderPcii)
        /*0020*/ 	.word	0x00000000


	//----- nvinfo : EIATTR_MIN_STACK_SIZE
	.align		4
.L_5:
        /*0024*/ 	.byte	0x04, 0x12
        /*0026*/ 	.short	(.L_7 - .L_6)
	.align		4
.L_6:
        /*0028*/ 	.word	index@(_Z6renderPcii)
        /*002c*/ 	.word	0x00000000
.L_7:


//--------------------- .nv.compat                --------------------------
	.section	.nv.compat,"",@"SHT_CUDA_COMPAT_INFO"
	.align	4
        /*0000*/ 	.byte	0x02, 0x09, 0x00, 0x00, 0x02, 0x02, 0x01, 0x00, 0x02, 0x05, 0x05, 0x00, 0x03, 0x07, 0x01, 0x01
        /*0010*/ 	.byte	0x02, 0x03, 0x00, 0x00, 0x02, 0x06, 0x01, 0x00, 0x04, 0x0b, 0x08, 0x00, 0x01, 0x00, 0x00, 0x00
        /*0020*/ 	.byte	0x00, 0x00, 0x00, 0x00


//--------------------- .nv.info._Z6renderPcii    --------------------------
	.section	.nv.info._Z6renderPcii,"",@"SHT_CUDA_INFO"
	.sectionflags	@""
	.align	4


	//----- nvinfo : EIATTR_CUDA_API_VERSION
	.align		4
        /*0000*/ 	.byte	0x04, 0x37
        /*0002*/ 	.short	(.L_9 - .L_8)
.L_8:
        /*0004*/ 	.word	0x00000082


	//----- nvinfo : EIATTR_KPARAM_INFO
	.align		4
.L_9:
        /*0008*/ 	.byte	0x04, 0x17
        /*000a*/ 	.short	(.L_11 - .L_10)
.L_10:
        /*000c*/ 	.word	0x00000000
        /*0010*/ 	.short	0x0002
        /*0012*/ 	.short	0x000c
        /*0014*/ 	.byte	0x00, 0xf0, 0x11, 0x00


	//----- nvinfo : EIATTR_KPARAM_INFO
	.align		4
.L_11:
        /*0018*/ 	.byte	0x04, 0x17
        /*001a*/ 	.short	(.L_13 - .L_12)
.L_12:
        /*001c*/ 	.word	0x00000000
        /*0020*/ 	.short	0x0001
        /*0022*/ 	.short	0x0008
        /*0024*/ 	.byte	0x00, 0xf0, 0x11, 0x00


	//----- nvinfo : EIATTR_KPARAM_INFO
	.align		4
.L_13:
        /*0028*/ 	.byte	0x04, 0x17
        /*002a*/ 	.short	(.L_15 - .L_14)
.L_14:
        /*002c*/ 	.word	0x00000000
        /*0030*/ 	.short	0x0000
        /*0032*/ 	.short	0x0000
        /*0034*/ 	.byte	0x00, 0xf5, 0x21, 0x00


	//----- nvinfo : EIATTR_SPARSE_MMA_MASK
	.align		4
.L_15:
        /*0038*/ 	.byte	0x03, 0x50
        /*003a*/ 	.short	0x0000


	//----- nvinfo : EIATTR_MAXREG_COUNT
	.align		4
        /*003c*/ 	.byte	0x03, 0x1b
        /*003e*/ 	.short	0x00ff


	//----- nvinfo : EIATTR_MERCURY_ISA_VERSION
	.align		4
        /*0040*/ 	.byte	0x03, 0x5f
        /*0042*/ 	.short	0x0101


	//----- nvinfo : EIATTR_VRC_CTA_INIT_COUNT
	.align		4
        /*0044*/ 	.byte	0x02, 0x4a
	.zero		1
	.zero		1


	//----- nvinfo : EIATTR_EXIT_INSTR_OFFSETS
	.align		4
        /*0048*/ 	.byte	0x04, 0x1c
        /*004a*/ 	.short	(.L_17 - .L_16)


	//   ....[0]....
.L_16:
        /*004c*/ 	.word	0x00000630


	//----- nvinfo : EIATTR_CRS_STACK_SIZE
	.align		4
.L_17:
        /*0050*/ 	.byte	0x04, 0x1e
        /*0052*/ 	.short	(.L_19 - .L_18)
.L_18:
        /*0054*/ 	.word	0x00000000


	//----- nvinfo : EIATTR_CBANK_PARAM_SIZE
	.align		4
.L_19:
        /*0058*/ 	.byte	0x03, 0x19
        /*005a*/ 	.short	0x0010


	//----- nvinfo : EIATTR_PARAM_CBANK
	.align		4
        /*005c*/ 	.byte	0x04, 0x0a
        /*005e*/ 	.short	(.L_21 - .L_20)
	.align		4
.L_20:
        /*0060*/ 	.word	index@(.nv.constant0._Z6renderPcii)
        /*0064*/ 	.short	0x0380
        /*0066*/ 	.short	0x0010


	//----- nvinfo : EIATTR_SW_WAR
	.align		4
.L_21:
        /*0068*/ 	.byte	0x04, 0x36
        /*006a*/ 	.short	(.L_23 - .L_22)
.L_22:
        /*006c*/ 	.word	0x00000008
.L_23:


//--------------------- .nv.callgraph             --------------------------
	.section	.nv.callgraph,"",@"SHT_CUDA_CALLGRAPH"
	.align	4
	.sectionentsize	8
	.align		4
        /*0000*/ 	.word	0x00000000
	.align		4
        /*0004*/ 	.word	0xffffffff
	.align		4
        /*0008*/ 	.word	0x00000000
	.align		4
        /*000c*/ 	.word	0xfffffffe
	.align		4
        /*0010*/ 	.word	0x00000000
	.align		4
        /*0014*/ 	.word	0xfffffffd
	.align		4
        /*0018*/ 	.word	0x00000000
	.align		4
        /*001c*/ 	.word	0xfffffffc


//--------------------- .text._Z6renderPcii       --------------------------
	.section	.text._Z6renderPcii,"ax",@progbits
	.align	128
        .global         _Z6renderPcii
        .type           _Z6renderPcii,@function
        .size           _Z6renderPcii,(.L_x_18 - _Z6renderPcii)
        .other          _Z6renderPcii,@"STO_CUDA_ENTRY STV_DEFAULT"
_Z6renderPcii:
.text._Z6renderPcii:
[----:B------:R-:W-:Y:S08]  /*0000*/  LDC R1, c[0x0][0x37c] ;  /* 0x0000df00ff017b82 */ /* 0x000ff00000000800 */
[----:B------:R-:W0:Y:S01]  /*0010*/  LDC R9, c[0x0][0x388] ;  /* 0x0000e200ff097b82 */ /* 0x000e220000000800 */
[----:B------:R-:W1:Y:S01]  /*0020*/  S2R R7, SR_TID.X ;  /* 0x0000000000077919 */ /* 0x000e620000002100 */
[----:B------:R-:W-:Y:S06]  /*0030*/  BSSY.RECONVERGENT B0, `(.L_x_0) ;  /* 0x000002e000007945 */ /* 0x000fec0003800200 */
[----:B------:R-:W1:Y:S08]  /*0040*/  S2UR UR4, SR_CTAID.X ;  /* 0x00000000000479c3 */ /* 0x000e700000002500 */
[----:B------:R-:W1:Y:S01]  /*0050*/  LDC R2, c[0x0][0x360] ;  /* 0x0000d800ff027b82 */ /* 0x000e620000000800 */
[----:B0-----:R-:W-:-:S04]  /*0060*/  IABS R6, R9 ;  /* 0x0000000900067213 */ /* 0x001fc80000000000 */
[----:B------:R-:W0:Y:S01]  /*0070*/  I2F.RP R3, R6 ;  /* 0x0000000600037306 */ /* 0x000e220000209400 */
[----:B-1----:R-:W-:-:S07]  /*0080*/  IMAD R2, R2, UR4, R7 ;  /* 0x0000000402027c24 */ /* 0x002fce000f8e0207 */
[----:B0-----:R-:W0:Y:S01]  /*0090*/  MUFU.RCP R3, R3 ;  /* 0x0000000300037308 */ /* 0x001e220000001000 */
[----:B------:R-:W-:-:S04]  /*00a0*/  IMAD R2, R2, 0x3, RZ ;  /* 0x0000000302027824 */ /* 0x000fc800078e02ff */
[----:B------:R-:W-:-:S05]  /*00b0*/  IMAD.HI R0, R2, 0x55555556, RZ ;  /* 0x5555555602007827 */ /* 0x000fca00078e02ff */
[----:B------:R-:W-:Y:S01]  /*00c0*/  LEA.HI R0, R0, R0, RZ, 0x1 ;  /* 0x0000000000007211 */ /* 0x000fe200078f08ff */
[----:B0-----:R-:W-:-:S04]  /*00d0*/  VIADD R4, R3, 0xffffffe ;  /* 0x0ffffffe03047836 */ /* 0x001fc80000000000 */
[----:B------:R0:W1:Y:S02]  /*00e0*/  F2I.FTZ.U32.TRUNC.NTZ R5, R4 ;  /* 0x0000000400057305 */ /* 0x000064000021f000 */
[----:B0-----:R-:W-:Y:S02]  /*00f0*/  IMAD.MOV.U32 R4, RZ, RZ, RZ ;  /* 0x000000ffff047224 */ /* 0x001fe400078e00ff */
[----:B-1----:R-:W-:-:S04]  /*0100*/  IMAD.MOV R7, RZ, RZ, -R5 ;  /* 0x000000ffff077224 */ /* 0x002fc800078e0a05 */
[----:B------:R-:W-:Y:S01]  /*0110*/  IMAD R3, R7, R6, RZ ;  /* 0x0000000607037224 */ /* 0x000fe200078e02ff */
[----:B------:R-:W-:-:S03]  /*0120*/  IABS R7, R0 ;  /* 0x0000000000077213 */ /* 0x000fc60000000000 */
[----:B------:R-:W-:-:S04]  /*0130*/  IMAD.HI.U32 R5, R5, R3, R4 ;  /* 0x0000000305057227 */ /* 0x000fc800078e0004 */
[----:B------:R-:W-:-:S04]  /*0140*/  IMAD.MOV.U32 R3, RZ, RZ, R7 ;  /* 0x000000ffff037224 */ /* 0x000fc800078e0007 */
[----:B------:R-:W-:-:S04]  /*0150*/  IMAD.HI.U32 R4, R5, R3, RZ ;  /* 0x0000000305047227 */ /* 0x000fc800078e00ff */
[----:B------:R-:W-:-:S04]  /*0160*/  IMAD.MOV R5, RZ, RZ, -R4 ;  /* 0x000000ffff057224 */ /* 0x000fc800078e0a04 */
[----:B------:R-:W-:-:S05]  /*0170*/  IMAD R3, R6, R5, R3 ;  /* 0x0000000506037224 */ /* 0x000fca00078e0203 */
[----:B------:R-:W-:-:S13]  /*0180*/  ISETP.GT.U32.AND P2, PT, R6, R3, PT ;  /* 0x000000030600720c */ /* 0x000fda0003f44070 */
[----:B------:R-:W-:Y:S01]  /*0190*/  @!P2 IMAD.IADD R3, R3, 0x1, -R6 ;  /* 0x000000010303a824 */ /* 0x000fe200078e0a06 */
[----:B------:R-:W-:Y:S02]  /*01a0*/  @!P2 IADD3 R4, PT, PT, R4, 0x1, RZ ;  /* 0x000000010404a810 */ /* 0x000fe40007ffe0ff */
[----:B------:R-:W-:Y:S02]  /*01b0*/  ISETP.NE.AND P2, PT, R9, RZ, PT ;  /* 0x000000ff0900720c */ /* 0x000fe40003f45270 */
[----:B------:R-:W-:Y:S02]  /*01c0*/  ISETP.GE.U32.AND P0, PT, R3, R6, PT ;  /* 0x000000060300720c */ /* 0x000fe40003f06070 */
[----:B------:R-:W-:-:S04]  /*01d0*/  LOP3.LUT R3, R0, R9, RZ, 0x3c, !PT ;  /* 0x0000000900037212 */ /* 0x000fc800078e3cff */
[----:B------:R-:W-:Y:S02]  /*01e0*/  ISETP.GE.AND P1, PT, R3, RZ, PT ;  /* 0x000000ff0300720c */ /* 0x000fe40003f26270 */
[----:B------:R-:W-:-:S04]  /*01f0*/  I2FP.F32.S32 R3, R9 ;  /* 0x0000000900037245 */ /* 0x000fc80000201400 */
[----:B------:R-:W0:Y:S01]  /*0200*/  MUFU.RCP R6, R3 ;  /* 0x0000000300067308 */ /* 0x000e220000001000 */
[----:B------:R-:W-:-:S06]  /*0210*/  @P0 VIADD R4, R4, 0x1 ;  /* 0x0000000104040836 */ /* 0x000fcc0000000000 */
[----:B------:R-:W-:Y:S01]  /*0220*/  @!P1 IMAD.MOV R4, RZ, RZ, -R4 ;  /* 0x000000ffff049224 */ /* 0x000fe200078e0a04 */
[----:B------:R-:W-:-:S05]  /*0230*/  @!P2 LOP3.LUT R4, RZ, R9, RZ, 0x33, !PT ;  /* 0x00000009ff04a212 */ /* 0x000fca00078e33ff */
[----:B------:R-:W-:-:S04]  /*0240*/  IMAD.MOV R5, RZ, RZ, -R4 ;  /* 0x000000ffff057224 */ /* 0x000fc800078e0a04 */
[----:B------:R-:W-:Y:S02]  /*0250*/  IMAD R0, R9, R5, R0 ;  /* 0x0000000509007224 */ /* 0x000fe400078e0200 */
[----:B0-----:R-:W-:-:S03]  /*0260*/  FFMA R5, -R3, R6, 1 ;  /* 0x3f80000003057423 */ /* 0x001fc60000000106 */
[----:B------:R-:W-:Y:S01]  /*0270*/  I2FP.F32.S32 R0, R0 ;  /* 0x0000000000007245 */ /* 0x000fe20000201400 */
[----:B------:R-:W-:-:S03]  /*0280*/  FFMA R5, R6, R5, R6 ;  /* 0x0000000506057223 */ /* 0x000fc60000000006 */
[----:B------:R-:W0:Y:S01]  /*0290*/  FCHK P0, R0, R3 ;  /* 0x0000000300007302 */ /* 0x000e220000000000 */
[----:B------:R-:W-:-:S04]  /*02a0*/  FFMA R6, R0, R5, RZ ;  /* 0x0000000500067223 */ /* 0x000fc800000000ff */
[----:B------:R-:W-:-:S04]  /*02b0*/  FFMA R7, -R3, R6, R0 ;  /* 0x0000000603077223 */ /* 0x000fc80000000100 */
[----:B------:R-:W-:Y:S01]  /*02c0*/  FFMA R6, R5, R7, R6 ;  /* 0x0000000705067223 */ /* 0x000fe20000000006 */
[----:B0-----:R-:W-:Y:S06]  /*02d0*/  @!P0 BRA `(.L_x_1) ;  /* 0x00000000000c8947 */ /* 0x001fec0003800000 */
[----:B------:R-:W-:-:S07]  /*02e0*/  MOV R6, 0x300 ;  /* 0x0000030000067802 */ /* 0x000fce0000000f00 */
[----:B------:R-:W-:Y:S05]  /*02f0*/  CALL.REL.NOINC `($__internal_0_$__cuda_sm3x_div_rn_noftz_f32_slowpath) ;  /* 0x0000000000d07944 */ /* 0x000fea0003c00000 */
[----:B------:R-:W-:-:S07]  /*0300*/  IMAD.MOV.U32 R6, RZ, RZ, R0 ;  /* 0x000000ffff067224 */ /* 0x000fce00078e0000 */
.L_x_1:
[----:B------:R-:W-:Y:S05]  /*0310*/  BSYNC.RECONVERGENT B0 ;  /* 0x0000000000007941 */ /* 0x000fea0003800200 */
.L_x_0:
[----:B------:R-:W0:Y:S01]  /*0320*/  F2F.F64.F32 R6, R6 ;  /* 0x0000000600067310 */ /* 0x000e220000201800 */
[----:B------:R-:W-:Y:S01]  /*0330*/  HFMA2 R5, -RZ, RZ, 2.01953125, 0 ;  /* 0x400a0000ff057431 */ /* 0x000fe200000001ff */
[----:B------:R-:W-:Y:S01]  /*0340*/  I2FP.F32.S32 R10, R4 ;  /* 0x00000004000a7245 */ /* 0x000fe20000201400 */
[----:B------:R-:W-:Y:S01]  /*0350*/  IMAD.MOV.U32 R4, RZ, RZ, 0x0 ;  /* 0x00000000ff047424 */ /* 0x000fe200078e00ff */
[----:B------:R-:W-:Y:S04]  /*0360*/  BSSY.RECONVERGENT B0, `(.L_x_2) ;  /* 0x000000e000007945 */ /* 0x000fe80003800200 */
[----:B------:R-:W1:Y:S01]  /*0370*/  MUFU.RCP R0, R3 ;  /* 0x0000000300007308 */ /* 0x000e620000001000 */
[----:B0-----:R-:W-:-:S07]  /*0380*/  DFMA R4, R6, R4, -2 ;  /* 0xc00000000604742b */ /* 0x001fce0000000004 */
[----:B------:R-:W0:Y:S01]  /*0390*/  FCHK P0, R10, R3 ;  /* 0x000000030a007302 */ /* 0x000e220000000000 */
[----:B-1----:R-:W-:-:S07]  /*03a0*/  FFMA R9, -R3, R0, 1 ;  /* 0x3f80000003097423 */ /* 0x002fce0000000100 */
[----:B------:R1:W2:Y:S01]  /*03b0*/  F2F.F32.F64 R4, R4 ;  /* 0x0000000400047310 */ /* 0x0002a20000301000 */
[----:B------:R-:W-:-:S04]  /*03c0*/  FFMA R0, R0, R9, R0 ;  /* 0x0000000900007223 */ /* 0x000fc80000000000 */
[----:B------:R-:W-:-:S04]  /*03d0*/  FFMA R7, R0, R10, RZ ;  /* 0x0000000a00077223 */ /* 0x000fc800000000ff */
[----:B------:R-:W-:-:S04]  /*03e0*/  FFMA R8, -R3, R7, R10 ;  /* 0x0000000703087223 */ /* 0x000fc8000000010a */
[----:B------:R-:W-:Y:S01]  /*03f0*/  FFMA R0, R0, R8, R7 ;  /* 0x0000000800007223 */ /* 0x000fe20000000007 */
[----:B01----:R-:W-:Y:S06]  /*0400*/  @!P0 BRA `(.L_x_3) ;  /* 0x00000000000c8947 */ /* 0x003fec0003800000 */
[----:B------:R-:W-:Y:S01]  /*0410*/  IMAD.MOV.U32 R0, RZ, RZ, R10 ;  /* 0x000000ffff007224 */ /* 0x000fe200078e000a */
[----:B------:R-:W-:-:S07]  /*0420*/  MOV R6, 0x440 ;  /* 0x0000044000067802 */ /* 0x000fce0000000f00 */
[----:B--2---:R-:W-:Y:S05]  /*0430*/  CALL.REL.NOINC `($__internal_0_$__cuda_sm3x_div_rn_noftz_f32_slowpath) ;  /* 0x0000000000807944 */ /* 0x004fea0003c00000 */
.L_x_3:
[----:B------:R-:W-:Y:S05]  /*0440*/  BSYNC.RECONVERGENT B0 ;  /* 0x0000000000007941 */ /* 0x000fea0003800200 */
.L_x_2:
[----:B------:R-:W0:Y:S01]  /*0450*/  F2F.F64.F32 R6, R0 ;  /* 0x0000000000067310 */ /* 0x000e220000201800 */
[----:B------:R-:W-:Y:S01]  /*0460*/  IMAD.MOV.U32 R8, RZ, RZ, 0x0 ;  /* 0x00000000ff087424 */ /* 0x000fe200078e00ff */
[----:B------:R-:W-:Y:S01]  /*0470*/  BSSY.RECONVERGENT B0, `(.L_x_4) ;  /* 0x0000014000007945 */ /* 0x000fe20003800200 */
[----:B------:R-:W-:Y:S01]  /*0480*/  IMAD.MOV.U32 R9, RZ, RZ, 0x40040000 ;  /* 0x40040000ff097424 */ /* 0x000fe200078e00ff */
[----:B------:R-:W-:Y:S01]  /*0490*/  MOV R10, RZ ;  /* 0x000000ff000a7202 */ /* 0x000fe20000000f00 */
[----:B------:R-:W-:Y:S01]  /*04a0*/  IMAD.MOV.U32 R3, RZ, RZ, RZ ;  /* 0x000000ffff037224 */ /* 0x000fe200078e00ff */
[----:B------:R-:W1:Y:S01]  /*04b0*/  LDCU.64 UR4, c[0x0][0x358] ;  /* 0x00006b00ff0477ac */ /* 0x000e620008000a00 */
[----:B------:R-:W-:Y:S02]  /*04c0*/  IMAD.MOV.U32 R5, RZ, RZ, RZ ;  /* 0x000000ffff057224 */ /* 0x000fe400078e00ff */
[----:B0-----:R-:W-:Y:S01]  /*04d0*/  DFMA R6, R6, R8, -1.25 ;  /* 0xbff400000606742b */ /* 0x001fe20000000008 */
[----:B------:R-:W-:-:S09]  /*04e0*/  CS2R R8, SRZ ;  /* 0x0000000000087805 */ /* 0x000fd2000001ff00 */
[----:B-1----:R0:W3:Y:S02]  /*04f0*/  F2F.F32.F64 R7, R6 ;  /* 0x0000000600077310 */ /* 0x0020e40000301000 */
.L_x_5:
[----:B------:R-:W-:Y:S01]  /*0500*/  FADD R5, R8, -R5 ;  /* 0x8000000508057221 */ /* 0x000fe20000000000 */
[----:B------:R-:W-:Y:S01]  /*0510*/  FADD R0, R10, R10 ;  /* 0x0000000a0a007221 */ /* 0x000fe20000000000 */
[C---:B------:R-:W-:Y:S01]  /*0520*/  ISETP.GE.U32.AND P0, PT, R3.reuse, 0x7ff, PT ;  /* 0x000007ff0300780c */ /* 0x040fe20003f06070 */
[----:B------:R-:W-:Y:S02]  /*0530*/  VIADD R3, R3, 0x1 ;  /* 0x0000000103037836 */ /* 0x000fe40000000000 */
[----:B--2---:R-:W-:Y:S01]  /*0540*/  FADD R10, R4, R5 ;  /* 0x00000005040a7221 */ /* 0x004fe20000000000 */
[----:B---3--:R-:W-:-:S03]  /*0550*/  FFMA R9, R0, R9, R7 ;  /* 0x0000000900097223 */ /* 0x008fc60000000007 */
[----:B------:R-:W-:Y:S01]  /*0560*/  FMUL R8, R10, R10 ;  /* 0x0000000a0a087220 */ /* 0x000fe20000400000 */
[----:B------:R-:W-:-:S04]  /*0570*/  FMUL R5, R9, R9 ;  /* 0x0000000909057220 */ /* 0x000fc80000400000 */
[----:B------:R-:W-:-:S05]  /*0580*/  FADD R0, R8, R5 ;  /* 0x0000000508007221 */ /* 0x000fca0000000000 */
[----:B------:R-:W-:-:S13]  /*0590*/  FSETP.LE.AND P1, PT, R0, 4, PT ;  /* 0x408000000000780b */ /* 0x000fda0003f23000 */
[----:B------:R-:W-:Y:S05]  /*05a0*/  @!P0 BRA P1, `(.L_x_5) ;  /* 0xfffffffc00d48947 */ /* 0x000fea000083ffff */
[----:B------:R-:W-:Y:S05]  /*05b0*/  BSYNC.RECONVERGENT B0 ;  /* 0x0000000000007941 */ /* 0x000fea0003800200 */
.L_x_4:
[----:B------:R-:W1:Y:S01]  /*05c0*/  LDCU.64 UR6, c[0x0][0x380] ;  /* 0x00007000ff0677ac */ /* 0x000e620008000a00 */
[----:B------:R-:W-:Y:S02]  /*05d0*/  SHF.R.U32.HI R3, RZ, 0x3, R3 ;  /* 0x00000003ff037819 */ /* 0x000fe40000011603 */
[----:B-1----:R-:W-:-:S04]  /*05e0*/  IADD3 R4, P0, PT, R2, UR6, RZ ;  /* 0x0000000602047c10 */ /* 0x002fc8000ff1e0ff */
[----:B------:R-:W-:-:S05]  /*05f0*/  LEA.HI.X.SX32 R5, R2, UR7, 0x1, P0 ;  /* 0x0000000702057c11 */ /* 0x000fca00080f0eff */
[----:B------:R-:W-:Y:S04]  /*0600*/  STG.E.U8 desc[UR4][R4.64], R3 ;  /* 0x0000000304007986 */ /* 0x000fe8000c101104 */
[----:B------:R-:W-:Y:S04]  /*0610*/  STG.E.U8 desc[UR4][R4.64+0x1], R3 ;  /* 0x0000010304007986 */ /* 0x000fe8000c101104 */
[----:B------:R-:W-:Y:S01]  /*0620*/  STG.E.U8 desc[UR4][R4.64+0x2], R3 ;  /* 0x0000020304007986 */ /* 0x000fe2000c101104 */
[----:B------:R-:W-:Y:S05]  /*0630*/  EXIT ;  /* 0x000000000000794d */ /* 0x000fea0003800000 */
        .weak           $__internal_0_$__cuda_sm3x_div_rn_noftz_f32_slowpath
        .type           $__internal_0_$__cuda_sm3x_div_rn_noftz_f32_slowpath,@function
        .size           $__internal_0_$__cuda_sm3x_div_rn_noftz_f32_slowpath,(.L_x_18 - $__internal_0_$__cuda_sm3x_div_rn_noftz_f32_slowpath)
$__internal_0_$__cuda_sm3x_div_rn_noftz_f32_slowpath:
[--C-:B------:R-:W-:Y:S01]  /*0640*/  SHF.R.U32.HI R7, RZ, 0x17, R3.reuse ;  /* 0x00000017ff077819 */ /* 0x100fe20000011603 */
[----:B------:R-:W-:Y:S01]  /*0650*/  BSSY.RECONVERGENT B1, `(.L_x_6) ;  /* 0x0000063000017945 */ /* 0x000fe20003800200 */
[----:B------:R-:W-:Y:S02]  /*0660*/  SHF.R.U32.HI R5, RZ, 0x17, R0 ;  /* 0x00000017ff057819 */ /* 0x000fe40000011600 */
[----:B------:R-:W-:Y:S02]  /*0670*/  LOP3.LUT R12, R7, 0xff, RZ, 0xc0, !PT ;  /* 0x000000ff070c7812 */ /* 0x000fe400078ec0ff */
[----:B------:R-:W-:Y:S01]  /*0680*/  LOP3.LUT R10, R5, 0xff, RZ, 0xc0, !PT ;  /* 0x000000ff050a7812 */ /* 0x000fe200078ec0ff */
[----:B------:R-:W-:Y:S02]  /*0690*/  IMAD.MOV.U32 R5, RZ, RZ, R3 ;  /* 0x000000ffff057224 */ /* 0x000fe400078e0003 */
[----:B------:R-:W-:Y:S02]  /*06a0*/  VIADD R9, R12, 0xffffffff ;  /* 0xffffffff0c097836 */ /* 0x000fe40000000000 */
[----:B------:R-:W-:-:S03]  /*06b0*/  VIADD R8, R10, 0xffffffff ;  /* 0xffffffff0a087836 */ /* 0x000fc60000000000 */
[----:B------:R-:W-:-:S04]  /*06c0*/  ISETP.GT.U32.AND P0, PT, R9, 0xfd, PT ;  /* 0x000000fd0900780c */ /* 0x000fc80003f04070 */
[----:B------:R-:W-:-:S13]  /*06d0*/  ISETP.GT.U32.OR P0, PT, R8, 0xfd, P0 ;  /* 0x000000fd0800780c */ /* 0x000fda0000704470 */
[----:B------:R-:W-:Y:S01]  /*06e0*/  @!P0 MOV R7, RZ ;  /* 0x000000ff00078202 */ /* 0x000fe20000000f00 */
[----:B------:R-:W-:Y:S06]  /*06f0*/  @!P0 BRA `(.L_x_7) ;  /* 0x00000000005c8947 */ /* 0x000fec0003800000 */
[----:B------:R-:W-:Y:S02]  /*0700*/  FSETP.GTU.FTZ.AND P0, PT, |R0|, +INF , PT ;  /* 0x7f8000000000780b */ /* 0x000fe40003f1c200 */
[----:B------:R-:W-:-:S04]  /*0710*/  FSETP.GTU.FTZ.AND P1, PT, |R3|, +INF , PT ;  /* 0x7f8000000300780b */ /* 0x000fc80003f3c200 */
[----:B------:R-:W-:-:S13]  /*0720*/  PLOP3.LUT P0, PT, P0, P1, PT, 0xf8, 0x8f ;  /* 0x00000000008f781c */ /* 0x000fda0000703f70 */
[----:B------:R-:W-:Y:S05]  /*0730*/  @P0 BRA `(.L_x_8) ;  /* 0x00000004004c0947 */ /* 0x000fea0003800000 */
[----:B------:R-:W-:-:S13]  /*0740*/  LOP3.LUT P0, RZ, R5, 0x7fffffff, R0, 0xc8, !PT ;  /* 0x7fffffff05ff7812 */ /* 0x000fda000780c800 */
[----:B------:R-:W-:Y:S05]  /*0750*/  @!P0 BRA `(.L_x_9) ;  /* 0x00000004003c8947 */ /* 0x000fea0003800000 */
[C---:B------:R-:W-:Y:S02]  /*0760*/  FSETP.NEU.FTZ.AND P2, PT, |R0|.reuse, +INF , PT ;  /* 0x7f8000000000780b */ /* 0x040fe40003f5d200 */
[----:B------:R-:W-:Y:S02]  /*0770*/  FSETP.NEU.FTZ.AND P1, PT, |R3|, +INF , PT ;  /* 0x7f8000000300780b */ /* 0x000fe40003f3d200 */
[----:B------:R-:W-:-:S11]  /*0780*/  FSETP.NEU.FTZ.AND P0, PT, |R0|, +INF , PT ;  /* 0x7f8000000000780b */ /* 0x000fd60003f1d200 */
[----:B------:R-:W-:Y:S05]  /*0790*/  @!P1 BRA !P2, `(.L_x_9) ;  /* 0x00000004002c9947 */ /* 0x000fea0005000000 */
[----:B------:R-:W-:-:S04]  /*07a0*/  LOP3.LUT P2, RZ, R0, 0x7fffffff, RZ, 0xc0, !PT ;  /* 0x7fffffff00ff7812 */ /* 0x000fc8000784c0ff */
[----:B------:R-:W-:-:S13]  /*07b0*/  PLOP3.LUT P1, PT, P1, P2, PT, 0x2f, 0xf2 ;  /* 0x0000000000f2781c */ /* 0x000fda0000f24577 */
[----:B------:R-:W-:Y:S05]  /*07c0*/  @P1 BRA `(.L_x_10) ;  /* 0x0000000400181947 */ /* 0x000fea0003800000 */
[----:B------:R-:W-:-:S04]  /*07d0*/  LOP3.LUT P1, RZ, R5, 0x7fffffff, RZ, 0xc0, !PT ;  /* 0x7fffffff05ff7812 */ /* 0x000fc8000782c0ff */
[----:B------:R-:W-:-:S13]  /*07e0*/  PLOP3.LUT P0, PT, P0, P1, PT, 0x2f, 0xf2 ;  /* 0x0000000000f2781c */ /* 0x000fda0000702577 */
[----:B------:R-:W-:Y:S05]  /*07f0*/  @P0 BRA `(.L_x_11) ;  /* 0x0000000400000947 */ /* 0x000fea0003800000 */
[----:B------:R-:W-:Y:S02]  /*0800*/  ISETP.GE.AND P0, PT, R8, RZ, PT ;  /* 0x000000ff0800720c */ /* 0x000fe40003f06270 */
[----:B------:R-:W-:-:S11]  /*0810*/  ISETP.GE.AND P1, PT, R9, RZ, PT ;  /* 0x000000ff0900720c */ /* 0x000fd60003f26270 */
[----:B------:R-:W-:Y:S02]  /*0820*/  @P0 IMAD.MOV.U32 R7, RZ, RZ, RZ ;  /* 0x000000ffff070224 */ /* 0x000fe400078e00ff */
[----:B------:R-:W-:Y:S01]  /*0830*/  @!P0 FFMA R0, R0, 1.84467440737095516160e+19, RZ ;  /* 0x5f80000000008823 */ /* 0x000fe200000000ff */
[----:B------:R-:W-:Y:S02]  /*0840*/  @!P0 IMAD.MOV.U32 R7, RZ, RZ, -0x40 ;  /* 0xffffffc0ff078424 */ /* 0x000fe400078e00ff */
[----:B------:R-:W-:Y:S02]  /*0850*/  @!P1 FFMA R5, R3, 1.84467440737095516160e+19, RZ ;  /* 0x5f80000003059823 */ /* 0x000fe400000000ff */
[----:B------:R-:W-:-:S07]  /*0860*/  @!P1 VIADD R7, R7, 0x40 ;  /* 0x0000004007079836 */ /* 0x000fce0000000000 */
.L_x_7:
[----:B------:R-:W-:Y:S01]  /*0870*/  LEA R8, R12, 0xc0800000, 0x17 ;  /* 0xc08000000c087811 */ /* 0x000fe200078eb8ff */
[----:B------:R-:W-:Y:S04]  /*0880*/  BSSY.RECONVERGENT B2, `(.L_x_12) ;  /* 0x0000036000027945 */ /* 0x000fe80003800200 */
[----:B------:R-:W-:Y:S01]  /*0890*/  IMAD.IADD R8, R5, 0x1, -R8 ;  /* 0x0000000105087824 */ /* 0x000fe200078e0a08 */
[----:B------:R-:W-:-:S03]  /*08a0*/  IADD3 R5, PT, PT, R10, -0x7f, RZ ;  /* 0xffffff810a057810 */ /* 0x000fc60007ffe0ff */
[----:B------:R0:W1:Y:S01]  /*08b0*/  MUFU.RCP R9, R8 ;  /* 0x0000000800097308 */ /* 0x0000620000001000 */
[----:B------:R-:W-:Y:S01]  /*08c0*/  FADD.FTZ R11, -R8, -RZ ;  /* 0x800000ff080b7221 */ /* 0x000fe20000010100 */
[C---:B------:R-:W-:Y:S01]  /*08d0*/  IMAD R0, R5.reuse, -0x800000, R0 ;  /* 0xff80000005007824 */ /* 0x040fe200078e0200 */
[----:B0-----:R-:W-:-:S05]  /*08e0*/  IADD3 R8, PT, PT, R5, 0x7f, -R12 ;  /* 0x0000007f05087810 */ /* 0x001fca0007ffe80c */
[----:B------:R-:W-:Y:S02]  /*08f0*/  IMAD.IADD R8, R8, 0x1, R7 ;  /* 0x0000000108087824 */ /* 0x000fe400078e0207 */
[----:B-1----:R-:W-:-:S04]  /*0900*/  FFMA R10, R9, R11, 1 ;  /* 0x3f800000090a7423 */ /* 0x002fc8000000000b */
[----:B------:R-:W-:-:S04]  /*0910*/  FFMA R14, R9, R10, R9 ;  /* 0x0000000a090e7223 */ /* 0x000fc80000000009 */
[----:B------:R-:W-:-:S04]  /*0920*/  FFMA R9, R0, R14, RZ ;  /* 0x0000000e00097223 */ /* 0x000fc800000000ff */
[----:B------:R-:W-:-:S04]  /*0930*/  FFMA R10, R11, R9, R0 ;  /* 0x000000090b0a7223 */ /* 0x000fc80000000000 */
[----:B------:R-:W-:-:S04]  /*0940*/  FFMA R9, R14, R10, R9 ;  /* 0x0000000a0e097223 */ /* 0x000fc80000000009 */
[----:B------:R-:W-:-:S04]  /*0950*/  FFMA R10, R11, R9, R0 ;  /* 0x000000090b0a7223 */ /* 0x000fc80000000000 */
[----:B------:R-:W-:-:S05]  /*0960*/  FFMA R0, R14, R10, R9 ;  /* 0x0000000a0e007223 */ /* 0x000fca0000000009 */
[----:B------:R-:W-:-:S04]  /*0970*/  SHF.R.U32.HI R5, RZ, 0x17, R0 ;  /* 0x00000017ff057819 */ /* 0x000fc80000011600 */
[----:B------:R-:W-:-:S05]  /*0980*/  LOP3.LUT R5, R5, 0xff, RZ, 0xc0, !PT ;  /* 0x000000ff05057812 */ /* 0x000fca00078ec0ff */
[----:B------:R-:W-:-:S04]  /*0990*/  IMAD.IADD R11, R5, 0x1, R8 ;  /* 0x00000001050b7824 */ /* 0x000fc800078e0208 */
[----:B------:R-:W-:-:S05]  /*09a0*/  VIADD R5, R11, 0xffffffff ;  /* 0xffffffff0b057836 */ /* 0x000fca0000000000 */
[----:B------:R-:W-:-:S13]  /*09b0*/  ISETP.GE.U32.AND P0, PT, R5, 0xfe, PT ;  /* 0x000000fe0500780c */ /* 0x000fda0003f06070 */
[----:B------:R-:W-:Y:S05]  /*09c0*/  @!P0 BRA `(.L_x_13) ;  /* 0x0000000000808947 */ /* 0x000fea0003800000 */
[----:B------:R-:W-:-:S13]  /*09d0*/  ISETP.GT.AND P0, PT, R11, 0xfe, PT ;  /* 0x000000fe0b00780c */ /* 0x000fda0003f04270 */
[----:B------:R-:W-:Y:S05]  /*09e0*/  @P0 BRA `(.L_x_14) ;  /* 0x00000000006c0947 */ /* 0x000fea0003800000 */
[----:B------:R-:W-:-:S13]  /*09f0*/  ISETP.GE.AND P0, PT, R11, 0x1, PT ;  /* 0x000000010b00780c */ /* 0x000fda0003f06270 */
[----:B------:R-:W-:Y:S05]  /*0a00*/  @P0 BRA `(.L_x_15) ;  /* 0x0000000000740947 */ /* 0x000fea0003800000 */
[----:B------:R-:W-:Y:S02]  /*0a10*/  ISETP.GE.AND P0, PT, R11, -0x18, PT ;  /* 0xffffffe80b00780c */ /* 0x000fe40003f06270 */
[----:B------:R-:W-:-:S11]  /*0a20*/  LOP3.LUT R0, R0, 0x80000000, RZ, 0xc0, !PT ;  /* 0x8000000000007812 */ /* 0x000fd600078ec0ff */
[----:B------:R-:W-:Y:S05]  /*0a30*/  @!P0 BRA `(.L_x_15) ;  /* 0x0000000000688947 */ /* 0x000fea0003800000 */
[CCC-:B------:R-:W-:Y:S01]  /*0a40*/  FFMA.RZ R5, R14.reuse, R10.reuse, R9.reuse ;  /* 0x0000000a0e057223 */ /* 0x1c0fe2000000c009 */
[CCC-:B------:R-:W-:Y:S01]  /*0a50*/  FFMA.RM R8, R14.reuse, R10.reuse, R9.reuse ;  /* 0x0000000a0e087223 */ /* 0x1c0fe20000004009 */
[C---:B------:R-:W-:Y:S02]  /*0a60*/  ISETP.NE.AND P2, PT, R11.reuse, RZ, PT ;  /* 0x000000ff0b00720c */ /* 0x040fe40003f45270 */
[----:B------:R-:W-:Y:S02]  /*0a70*/  ISETP.NE.AND P1, PT, R11, RZ, PT ;  /* 0x000000ff0b00720c */ /* 0x000fe40003f25270 */
[----:B------:R-:W-:Y:S01]  /*0a80*/  LOP3.LUT R7, R5, 0x7fffff, RZ, 0xc0, !PT ;  /* 0x007fffff05077812 */ /* 0x000fe200078ec0ff */
[----:B------:R-:W-:Y:S01]  /*0a90*/  FFMA.RP R5, R14, R10, R9 ;  /* 0x0000000a0e057223 */ /* 0x000fe20000008009 */
[C---:B------:R-:W-:Y:S01]  /*0aa0*/  VIADD R10, R11.reuse, 0x20 ;  /* 0x000000200b0a7836 */ /* 0x040fe20000000000 */
[----:B------:R-:W-:Y:S02]  /*0ab0*/  IADD3 R9, PT, PT, -R11, RZ, RZ ;  /* 0x000000ff0b097210 */ /* 0x000fe40007ffe1ff */
[----:B------:R-:W-:-:S02]  /*0ac0*/  LOP3.LUT R7, R7, 0x800000, RZ, 0xfc, !PT ;  /* 0x0080000007077812 */ /* 0x000fc400078efcff */
[----:B------:R-:W-:Y:S02]  /*0ad0*/  FSETP.NEU.FTZ.AND P0, PT, R5, R8, PT ;  /* 0x000000080500720b */ /* 0x000fe40003f1d000 */
[----:B------:R-:W-:Y:S02]  /*0ae0*/  SHF.L.U32 R10, R7, R10, RZ ;  /* 0x0000000a070a7219 */ /* 0x000fe400000006ff */
[----:B------:R-:W-:Y:S02]  /*0af0*/  SEL R8, R9, RZ, P2 ;  /* 0x000000ff09087207 */ /* 0x000fe40001000000 */
[----:B------:R-:W-:Y:S02]  /*0b00*/  ISETP.NE.AND P1, PT, R10, RZ, P1 ;  /* 0x000000ff0a00720c */ /* 0x000fe40000f25270 */
[----:B------:R-:W-:Y:S02]  /*0b10*/  SHF.R.U32.HI R8, RZ, R8, R7 ;  /* 0x00000008ff087219 */ /* 0x000fe40000011607 */
[----:B------:R-:W-:-:S02]  /*0b20*/  PLOP3.LUT P0, PT, P0, P1, PT, 0xf8, 0x8f ;  /* 0x00000000008f781c */ /* 0x000fc40000703f70 */
[----:B------:R-:W-:Y:S02]  /*0b30*/  SHF.R.U32.HI R10, RZ, 0x1, R8 ;  /* 0x00000001ff0a7819 */ /* 0x000fe40000011608 */
[----:B------:R-:W-:-:S04]  /*0b40*/  SEL R5, RZ, 0x1, !P0 ;  /* 0x00000001ff057807 */ /* 0x000fc80004000000 */
[----:B------:R-:W-:-:S04]  /*0b50*/  LOP3.LUT R5, R5, 0x1, R10, 0xf8, !PT ;  /* 0x0000000105057812 */ /* 0x000fc800078ef80a */
[----:B------:R-:W-:-:S05]  /*0b60*/  LOP3.LUT R5, R5, R8, RZ, 0xc0, !PT ;  /* 0x0000000805057212 */ /* 0x000fca00078ec0ff */
[----:B------:R-:W-:-:S05]  /*0b70*/  IMAD.IADD R5, R10, 0x1, R5 ;  /* 0x000000010a057824 */ /* 0x000fca00078e0205 */
[----:B------:R-:W-:Y:S01]  /*0b80*/  LOP3.LUT R0, R5, R0, RZ, 0xfc, !PT ;  /* 0x0000000005007212 */ /* 0x000fe200078efcff */
[----:B------:R-:W-:Y:S06]  /*0b90*/  BRA `(.L_x_15) ;  /* 0x0000000000107947 */ /* 0x000fec0003800000 */
.L_x_14:
[----:B------:R-:W-:-:S04]  /*0ba0*/  LOP3.LUT R0, R0, 0x80000000, RZ, 0xc0, !PT ;  /* 0x8000000000007812 */ /* 0x000fc800078ec0ff */
[----:B------:R-:W-:Y:S01]  /*0bb0*/  LOP3.LUT R0, R0, 0x7f800000, RZ, 0xfc, !PT ;  /* 0x7f80000000007812 */ /* 0x000fe200078efcff */
[----:B------:R-:W-:Y:S06]  /*0bc0*/  BRA `(.L_x_15) ;  /* 0x0000000000047947 */ /* 0x000fec0003800000 */
.L_x_13:
[----:B------:R-:W-:-:S07]  /*0bd0*/  IMAD R0, R8, 0x800000, R0 ;  /* 0x0080000008007824 */ /* 0x000fce00078e0200 */
.L_x_15:
[----:B------:R-:W-:Y:S05]  /*0be0*/  BSYNC.RECONVERGENT B2 ;  /* 0x0000000000027941 */ /* 0x000fea0003800200 */
.L_x_12:
[----:B------:R-:W-:Y:S05]  /*0bf0*/  BRA `(.L_x_16) ;  /* 0x0000000000207947 */ /* 0x000fea0003800000 */
.L_x_11:
[----:B------:R-:W-:-:S04]  /*0c00*/  LOP3.LUT R0, R5, 0x80000000, R0, 0x48, !PT ;  /* 0x8000000005007812 */ /* 0x000fc800078e4800 */
[----:B------:R-:W-:Y:S01]  /*0c10*/  LOP3.LUT R0, R0, 0x7f800000, RZ, 0xfc, !PT ;  /* 0x7f80000000007812 */ /* 0x000fe200078efcff */
[----:B------:R-:W-:Y:S06]  /*0c20*/  BRA `(.L_x_16) ;  /* 0x0000000000147947 */ /* 0x000fec0003800000 */
.L_x_10:
[----:B------:R-:W-:Y:S01]  /*0c30*/  LOP3.LUT R0, R5, 0x80000000, R0, 0x48, !PT ;  /* 0x8000000005007812 */ /* 0x000fe200078e4800 */
[----:B------:R-:W-:Y:S06]  /*0c40*/  BRA `(.L_x_16) ;  /* 0x00000000000c7947 */ /* 0x000fec0003800000 */
.L_x_9:
[----:B------:R-:W0:Y:S01]  /*0c50*/  MUFU.RSQ R0, -QNAN ;  /* 0xffc0000000007908 */ /* 0x000e220000001400 */
[----:B------:R-:W-:Y:S05]  /*0c60*/  BRA `(.L_x_16) ;  /* 0x0000000000047947 */ /* 0x000fea0003800000 */
.L_x_8:
[----:B------:R-:W-:-:S07]  /*0c70*/  FADD.FTZ R0, R0, R3 ;  /* 0x0000000300007221 */ /* 0x000fce0000010000 */
.L_x_16:
[----:B------:R-:W-:Y:S05]  /*0c80*/  BSYNC.RECONVERGENT B1 ;  /* 0x0000000000017941 */ /* 0x000fea0003800200 */
.L_x_6:
[----:B------:R-:W-:-:S04]  /*0c90*/  IMAD.MOV.U32 R7, RZ, RZ, 0x0 ;  /* 0x00000000ff077424 */ /* 0x000fc800078e00ff */
[----:B0-----:R-:W-:Y:S05]  /*0ca0*/  RET.REL.NODEC R6 `(_Z6renderPcii) ;  /* 0xfffffff006d47950 */ /* 0x001fea0003c3ffff */
.L_x_17:
[----:B------:R-:W-:-:S00]  /*0cb0*/  BRA `(.L_x_17) ;  /* 0xfffffffc00fc7947 */ /* 0x000fc0000383ffff */
[----:B------:R-:W-:-:S00]  /*0cc0*/  NOP ;  /* 0x0000000000007918 */ /* 0x000fc00000000000 */
        /* <DEDUP_REMOVED lines=11> */
.L_x_18:


//--------------------- .nv.shared.reserved.0     --------------------------
	.section	.nv.shared.reserved.0,"aw",@nobits
	.weak		__nv_reservedSMEM_offset_0_alias
	.size		__nv_reservedSMEM_offset_0_alias, 0, 64
	.other		__nv_reservedSMEM_offset_0_alias,@"STO_CUDA_RESERVED_SHARED STV_DEFAULT"
__nv_reservedSMEM_offset_0_alias:
	.zero		0
	.zero		64


//--------------------- .nv.constant0._Z6renderPcii --------------------------
	.section	.nv.constant0._Z6renderPcii,"a",@progbits
	.sectionflags	@""
	.align	4
.nv.constant0._Z6renderPcii:
	.zero		912


//--------------------- SYMBOLS --------------------------

	.type		.nv.reservedSmem.offset0,@object
	.size		.nv.reservedSmem.offset0,0x4
